	.headerflags	@"EF_CUDA_TEXMODE_UNIFIED EF_CUDA_64BIT_ADDRESS EF_CUDA_SM89 EF_CUDA_VIRTUAL_SM(EF_CUDA_SM89)"
	.elftype	@"ET_EXEC"


//--------------------- .nv.info                  --------------------------
	.section	.nv.info,"",@"SHT_CUDA_INFO"
	.align	4


	//----- nvinfo : EIATTR_REGCOUNT
	.align		4
        /*0000*/ 	.byte	0x04, 0x2f
        /*0002*/ 	.short	(.L_1 - .L_0)
	.align		4
.L_0:
        /*0004*/ 	.word	index@(triton_per_fused_native_layer_norm_native_layer_norm_backward_view_55)
        /*0008*/ 	.word	0x0000001d


	//----- nvinfo : EIATTR_FRAME_SIZE
	.align		4
.L_1:
        /*000c*/ 	.byte	0x04, 0x11
        /*000e*/ 	.short	(.L_3 - .L_2)
	.align		4
.L_2:
        /*0010*/ 	.word	index@(triton_per_fused_native_layer_norm_native_layer_norm_backward_view_55)
        /*0014*/ 	.word	0x00000000


	//----- nvinfo : EIATTR_MIN_STACK_SIZE
	.align		4
.L_3:
        /*0018*/ 	.byte	0x04, 0x12
        /*001a*/ 	.short	(.L_5 - .L_4)
	.align		4
.L_4:
        /*001c*/ 	.word	index@(triton_per_fused_native_layer_norm_native_layer_norm_backward_view_55)
        /*0020*/ 	.word	0x00000000
.L_5:


//--------------------- .nv.info.triton_per_fused_native_layer_norm_native_layer_norm_backward_view_55 --------------------------
	.section	.nv.info.triton_per_fused_native_layer_norm_native_layer_norm_backward_view_55,"",@"SHT_CUDA_INFO"
	.sectionflags	@""
	.align	4


	//----- nvinfo : EIATTR_CUDA_API_VERSION
	.align		4
        /*0000*/ 	.byte	0x04, 0x37
        /*0002*/ 	.short	(.L_7 - .L_6)
.L_6:
        /*0004*/ 	.word	0x00000080


	//----- nvinfo : EIATTR_PARAM_CBANK
	.align		4
.L_7:
        /*0008*/ 	.byte	0x04, 0x0a
        /*000a*/ 	.short	(.L_9 - .L_8)
	.align		4
.L_8:
        /*000c*/ 	.word	index@(.nv.constant0.triton_per_fused_native_layer_norm_native_layer_norm_backward_view_55)
        /*0010*/ 	.short	0x0160
        /*0012*/ 	.short	0x0040


	//----- nvinfo : EIATTR_CBANK_PARAM_SIZE
	.align		4
.L_9:
        /*0014*/ 	.byte	0x03, 0x19
        /*0016*/ 	.short	0x0040


	//----- nvinfo : EIATTR_KPARAM_INFO
	.align		4
        /*0018*/ 	.byte	0x04, 0x17
        /*001a*/ 	.short	(.L_11 - .L_10)
.L_10:
        /*001c*/ 	.word	0x00000000
        /*0020*/ 	.short	0x0008
        /*0022*/ 	.short	0x0038
        /*0024*/ 	.byte	0x00, 0xf4, 0x21, 0x00


	//----- nvinfo : EIATTR_KPARAM_INFO
	.align		4
.L_11:
        /*0028*/ 	.byte	0x04, 0x17
        /*002a*/ 	.short	(.L_13 - .L_12)
.L_12:
        /*002c*/ 	.word	0x00000000
        /*0030*/ 	.short	0x0007
        /*0032*/ 	.short	0x0034
        /*0034*/ 	.byte	0x00, 0xf0, 0x11, 0x00


	//----- nvinfo : EIATTR_KPARAM_INFO
	.align		4
.L_13:
        /*0038*/ 	.byte	0x04, 0x17
        /*003a*/ 	.short	(.L_15 - .L_14)
.L_14:
        /*003c*/ 	.word	0x00000000
        /*0040*/ 	.short	0x0006
        /*0042*/ 	.short	0x0030
        /*0044*/ 	.byte	0x00, 0xf0, 0x11, 0x00


	//----- nvinfo : EIATTR_KPARAM_INFO
	.align		4
.L_15:
        /*0048*/ 	.byte	0x04, 0x17
        /*004a*/ 	.short	(.L_17 - .L_16)
.L_16:
        /*004c*/ 	.word	0x00000000
        /*0050*/ 	.short	0x0005
        /*0052*/ 	.short	0x0028
        /*0054*/ 	.byte	0x00, 0xf4, 0x21, 0x00


	//----- nvinfo : EIATTR_KPARAM_INFO
	.align		4
.L_17:
        /*0058*/ 	.byte	0x04, 0x17
        /*005a*/ 	.short	(.L_19 - .L_18)
.L_18:
        /*005c*/ 	.word	0x00000000
        /*0060*/ 	.short	0x0004
        /*0062*/ 	.short	0x0020
        /*0064*/ 	.byte	0x00, 0xf4, 0x21, 0x00


	//----- nvinfo : EIATTR_KPARAM_INFO
	.align		4
.L_19:
        /*0068*/ 	.byte	0x04, 0x17
        /*006a*/ 	.short	(.L_21 - .L_20)
.L_20:
        /*006c*/ 	.word	0x00000000
        /*0070*/ 	.short	0x0003
        /*0072*/ 	.short	0x0018
        /*0074*/ 	.byte	0x00, 0xf4, 0x21, 0x00


	//----- nvinfo : EIATTR_KPARAM_INFO
	.align		4
.L_21:
        /*0078*/ 	.byte	0x04, 0x17
        /*007a*/ 	.short	(.L_23 - .L_22)
.L_22:
        /*007c*/ 	.word	0x00000000
        /*0080*/ 	.short	0x0002
        /*0082*/ 	.short	0x0010
        /*0084*/ 	.byte	0x00, 0xf4, 0x21, 0x00


	//----- nvinfo : EIATTR_KPARAM_INFO
	.align		4
.L_23:
        /*0088*/ 	.byte	0x04, 0x17
        /*008a*/ 	.short	(.L_25 - .L_24)
.L_24:
        /*008c*/ 	.word	0x00000000
        /*0090*/ 	.short	0x0001
        /*0092*/ 	.short	0x0008
        /*0094*/ 	.byte	0x00, 0xf4, 0x21, 0x00


	//----- nvinfo : EIATTR_KPARAM_INFO
	.align		4
.L_25:
        /*0098*/ 	.byte	0x04, 0x17
        /*009a*/ 	.short	(.L_27 - .L_26)
.L_26:
        /*009c*/ 	.word	0x00000000
        /*00a0*/ 	.short	0x0000
        /*00a2*/ 	.short	0x0000
        /*00a4*/ 	.byte	0x00, 0xf4, 0x21, 0x00


	//----- nvinfo : EIATTR_MAXREG_COUNT
	.align		4
.L_27:
        /*00a8*/ 	.byte	0x03, 0x1b
        /*00aa*/ 	.short	0x00ff


	//----- nvinfo : EIATTR_COOP_GROUP_MASK_REGIDS
	.align		4
        /*00ac*/ 	.byte	0x04, 0x29
        /*00ae*/ 	.short	(.L_29 - .L_28)


	//   ....[0]....
.L_28:
        /*00b0*/ 	.word	0xffffffff


	//   ....[1]....
        /*00b4*/ 	.word	0xffffffff


	//   ....[2]....
        /*00b8*/ 	.word	0xffffffff


	//   ....[3]....
        /*00bc*/ 	.word	0xffffffff


	//   ....[4]....
        /*00c0*/ 	.word	0xffffffff


	//   ....[5]....
        /*00c4*/ 	.word	0xffffffff


	//   ....[6]....
        /*00c8*/ 	.word	0xffffffff


	//   ....[7]....
        /*00cc*/ 	.word	0xffffffff


	//   ....[8]....
        /*00d0*/ 	.word	0xffffffff


	//   ....[9]....
        /*00d4*/ 	.word	0xffffffff


	//   ....[10]....
        /*00d8*/ 	.word	0xffffffff


	//   ....[11]....
        /*00dc*/ 	.word	0xffffffff


	//----- nvinfo : EIATTR_COOP_GROUP_INSTR_OFFSETS
	.align		4
.L_29:
        /*00e0*/ 	.byte	0x04, 0x28
        /*00e2*/ 	.short	(.L_31 - .L_30)


	//   ....[0]....
.L_30:
        /*00e4*/ 	.word	0x00000180


	//   ....[1]....
        /*00e8*/ 	.word	0x000001a0


	//   ....[2]....
        /*00ec*/ 	.word	0x000001f0


	//   ....[3]....
        /*00f0*/ 	.word	0x000002d0


	//   ....[4]....
        /*00f4*/ 	.word	0x000002e0


	//   ....[5]....
        /*00f8*/ 	.word	0x00000310


	//   ....[6]....
        /*00fc*/ 	.word	0x00000320


	//   ....[7]....
        /*0100*/ 	.word	0x00000390


	//   ....[8]....
        /*0104*/ 	.word	0x000003c0


	//   ....[9]....
        /*0108*/ 	.word	0x00000400


	//   ....[10]....
        /*010c*/ 	.word	0x00000450


	//   ....[11]....
        /*0110*/ 	.word	0x000004c0


	//----- nvinfo : EIATTR_EXIT_INSTR_OFFSETS
	.align		4
.L_31:
        /*0114*/ 	.byte	0x04, 0x1c
        /*0116*/ 	.short	(.L_33 - .L_32)


	//   ....[0]....
.L_32:
        /*0118*/ 	.word	0x00000600


	//----- nvinfo : EIATTR_REQNTID
	.align		4
.L_33:
        /*011c*/ 	.byte	0x04, 0x10
        /*011e*/ 	.short	(.L_35 - .L_34)
.L_34:
        /*0120*/ 	.word	0x00000040
        /*0124*/ 	.word	0x00000001
        /*0128*/ 	.word	0x00000001
.L_35:


//--------------------- .nv.callgraph             --------------------------
	.section	.nv.callgraph,"",@"SHT_CUDA_CALLGRAPH"
	.align	4
	.sectionentsize	8
	.align		4
        /*0000*/ 	.word	0x00000000
	.align		4
        /*0004*/ 	.word	0xffffffff
	.align		4
        /*0008*/ 	.word	0x00000000
	.align		4
        /*000c*/ 	.word	0xfffffffe
	.align		4
        /*0010*/ 	.word	0x00000000
	.align		4
        /*0014*/ 	.word	0xfffffffd
	.align		4
        /*0018*/ 	.word	0x00000000
	.align		4
        /*001c*/ 	.word	0xfffffffc


//--------------------- .nv.rel.action            --------------------------
	.section	.nv.rel.action,"",@"SHT_CUDA_RELOCINFO"
	.align	8
	.sectionentsize	8
        /*0000*/ 	.byte	0x73, 0x00, 0x00, 0x00, 0x00, 0x00, 0x00, 0x00, 0x00, 0x00, 0x00, 0x11, 0x25, 0x00, 0x05, 0x36


//--------------------- .nv.constant0.triton_per_fused_native_layer_norm_native_layer_norm_backward_view_55 --------------------------
	.section	.nv.constant0.triton_per_fused_native_layer_norm_native_layer_norm_backward_view_55,"a",@progbits
	.sectionflags	@""
	.align	4
.nv.constant0.triton_per_fused_native_layer_norm_native_layer_norm_backward_view_55:
	.zero		416


//--------------------- .text.triton_per_fused_native_layer_norm_native_layer_norm_backward_view_55 --------------------------
	.section	.text.triton_per_fused_native_layer_norm_native_layer_norm_backward_view_55,"ax",@progbits
	.sectionflags	@"SHF_BARRIERS=1"
	.sectioninfo	@"SHI_REGISTERS=29"
	.align	128
        .global         triton_per_fused_native_layer_norm_native_layer_norm_backward_view_55
        .type           triton_per_fused_native_layer_norm_native_layer_norm_backward_view_55,@function
        .size           triton_per_fused_native_layer_norm_native_layer_norm_backward_view_55,(.L_x_1 - triton_per_fused_native_layer_norm_native_layer_norm_backward_view_55)
        .other          triton_per_fused_native_layer_norm_native_layer_norm_backward_view_55,@"STO_CUDA_ENTRY STV_DEFAULT"
triton_per_fused_native_layer_norm_native_layer_norm_backward_view_55:
.text.triton_per_fused_native_layer_norm_native_layer_norm_backward_view_55:
[----:B------:R-:W-:Y:S02]  /*0000*/  MOV R1, c[0x0][0x28] ;  /* 0x00000a0000017a02 */ /* 0x000fe40000000f00 */
[----:B------:R-:W0:Y:S01]  /*0010*/  S2R R0, SR_TID.X ;  /* 0x0000000000007919 */ /* 0x000e220000002100 */
[----:B------:R-:W-:Y:S01]  /*0020*/  MOV R16, 0x4 ;  /* 0x0000000400107802 */ /* 0x000fe20000000f00 */
[----:B------:R-:W-:Y:S02]  /*0030*/  ULDC.64 UR4, c[0x0][0x118] ;  /* 0x0000460000047ab9 */ /* 0x000fe40000000a00 */
[----:B------:R-:W1:Y:S01]  /*0040*/  S2R R23, SR_CTAID.X ;  /* 0x0000000000177919 */ /* 0x000e620000002500 */
[----:B0-----:R-:W-:-:S04]  /*0050*/  SHF.L.U32 R4, R0, 0x2, RZ ;  /* 0x0000000200047819 */ /* 0x001fc800000006ff */
[----:B------:R-:W-:-:S04]  /*0060*/  LOP3.LUT R13, R4, 0xfc, RZ, 0xc0, !PT ;  /* 0x000000fc040d7812 */ /* 0x000fc800078ec0ff */
[----:B-1----:R-:W-:Y:S01]  /*0070*/  LEA R17, R23, R13, 0x8 ;  /* 0x0000000d17117211 */ /* 0x002fe200078e40ff */
[----:B------:R-:W-:-:S04]  /*0080*/  IMAD.WIDE.U32 R12, R13, R16, c[0x0][0x168] ;  /* 0x00005a000d0c7625 */ /* 0x000fc800078e0010 */
[CC--:B------:R-:W-:Y:S02]  /*0090*/  IMAD.WIDE R10, R17.reuse, R16.reuse, c[0x0][0x160] ;  /* 0x00005800110a7625 */ /* 0x0c0fe400078e0210 */
[----:B------:R-:W2:Y:S04]  /*00a0*/  LDG.E.EL.128 R12, [R12.64] ;  /* 0x000000040c0c7981 */ /* 0x000ea8000c2e1d00 */
[----:B------:R-:W2:Y:S01]  /*00b0*/  LDG.E.128 R8, [R10.64] ;  /* 0x000000040a087981 */ /* 0x000ea2000c1e1d00 */
[----:B------:R-:W-:-:S04]  /*00c0*/  IMAD.WIDE R4, R17, R16, c[0x0][0x170] ;  /* 0x00005c0011047625 */ /* 0x000fc800078e0210 */
[CC--:B------:R-:W-:Y:S02]  /*00d0*/  IMAD.WIDE R20, R23.reuse, R16.reuse, c[0x0][0x178] ;  /* 0x00005e0017147625 */ /* 0x0c0fe400078e0210 */
[----:B------:R-:W3:Y:S02]  /*00e0*/  LDG.E.128 R4, [R4.64] ;  /* 0x0000000404047981 */ /* 0x000ee4000c1e1d00 */
[----:B------:R-:W-:Y:S02]  /*00f0*/  IMAD.WIDE R22, R23, R16, c[0x0][0x180] ;  /* 0x0000600017167625 */ /* 0x000fe400078e0210 */
[----:B------:R-:W3:Y:S04]  /*0100*/  LDG.E.EL R19, [R20.64] ;  /* 0x0000000414137981 */ /* 0x000ee8000c2e1900 */
[----:B------:R-:W4:Y:S01]  /*0110*/  LDG.E.EL R18, [R22.64] ;  /* 0x0000000416127981 */ /* 0x000f22000c2e1900 */
[----:B------:R-:W-:-:S02]  /*0120*/  LOP3.LUT P1, RZ, R0, 0x1f, RZ, 0xc0, !PT ;  /* 0x0000001f00ff7812 */ /* 0x000fc4000782c0ff */
[----:B------:R-:W-:Y:S01]  /*0130*/  ISETP.GE.AND P2, PT, R0, 0x2, PT ;  /* 0x000000020000780c */ /* 0x000fe20003f46270 */
[----:B--2---:R-:W-:-:S04]  /*0140*/  FMUL R9, R9, R13 ;  /* 0x0000000d09097220 */ /* 0x004fc80000400000 */
[----:B------:R-:W-:-:S04]  /*0150*/  FFMA R25, R8, R12, R9 ;  /* 0x0000000c08197223 */ /* 0x000fc80000000009 */
[----:B------:R-:W-:-:S04]  /*0160*/  FFMA R24, R10, R14, R25 ;  /* 0x0000000e0a187223 */ /* 0x000fc80000000019 */
[----:B------:R-:W-:-:S05]  /*0170*/  FFMA R24, R11, R15, R24 ;  /* 0x0000000f0b187223 */ /* 0x000fca0000000018 */
[----:B------:R-:W0:Y:S02]  /*0180*/  SHFL.BFLY PT, R13, R24, 0x10, 0x1f ;  /* 0x0e001f00180d7f89 */ /* 0x000e2400000e0000 */
[----:B0-----:R-:W-:-:S05]  /*0190*/  FADD R13, R24, R13 ;  /* 0x0000000d180d7221 */ /* 0x001fca0000000000 */
[----:B------:R-:W0:Y:S01]  /*01a0*/  SHFL.BFLY PT, R26, R13, 0x8, 0x1f ;  /* 0x0d001f000d1a7f89 */ /* 0x000e2200000e0000 */
[--C-:B---3--:R-:W-:Y:S01]  /*01b0*/  FADD R21, R5, -R19.reuse ;  /* 0x8000001305157221 */ /* 0x108fe20000000000 */
[----:B------:R-:W-:-:S03]  /*01c0*/  FADD R5, R4, -R19 ;  /* 0x8000001304057221 */ /* 0x000fc60000000000 */
[----:B----4-:R-:W-:Y:S01]  /*01d0*/  FMUL R4, R18, R21 ;  /* 0x0000001512047220 */ /* 0x010fe20000400000 */
[----:B0-----:R-:W-:-:S05]  /*01e0*/  FADD R26, R13, R26 ;  /* 0x0000001a0d1a7221 */ /* 0x001fca0000000000 */
[----:B------:R-:W0:Y:S01]  /*01f0*/  SHFL.BFLY PT, R21, R26, 0x4, 0x1f ;  /* 0x0c801f001a157f89 */ /* 0x000e2200000e0000 */
[----:B------:R-:W-:Y:S01]  /*0200*/  FMUL R8, R8, R12 ;  /* 0x0000000c08087220 */ /* 0x000fe20000400000 */
[--C-:B------:R-:W-:Y:S01]  /*0210*/  FADD R23, R6, -R19.reuse ;  /* 0x8000001306177221 */ /* 0x100fe20000000000 */
[----:B------:R-:W-:Y:S01]  /*0220*/  FMUL R5, R18, R5 ;  /* 0x0000000512057220 */ /* 0x000fe20000400000 */
[----:B------:R-:W-:Y:S01]  /*0230*/  FMUL R25, R9, R4 ;  /* 0x0000000409197220 */ /* 0x000fe20000400000 */
[----:B------:R-:W-:Y:S01]  /*0240*/  FADD R19, R7, -R19 ;  /* 0x8000001307137221 */ /* 0x000fe20000000000 */
[----:B------:R-:W-:Y:S01]  /*0250*/  FMUL R10, R10, R14 ;  /* 0x0000000e0a0a7220 */ /* 0x000fe20000400000 */
[----:B------:R-:W-:Y:S01]  /*0260*/  FMUL R7, R18, R23 ;  /* 0x0000001712077220 */ /* 0x000fe20000400000 */
[----:B------:R-:W-:Y:S01]  /*0270*/  FFMA R25, R8, R5, R25 ;  /* 0x0000000508197223 */ /* 0x000fe20000000019 */
[----:B------:R-:W-:Y:S01]  /*0280*/  FMUL R11, R11, R15 ;  /* 0x0000000f0b0b7220 */ /* 0x000fe20000400000 */
[----:B------:R-:W-:-:S02]  /*0290*/  FMUL R6, R18, R19 ;  /* 0x0000001312067220 */ /* 0x000fc40000400000 */
[----:B------:R-:W-:-:S04]  /*02a0*/  FFMA R12, R10, R7, R25 ;  /* 0x000000070a0c7223 */ /* 0x000fc80000000019 */
[----:B------:R-:W-:Y:S01]  /*02b0*/  FFMA R14, R11, R6, R12 ;  /* 0x000000060b0e7223 */ /* 0x000fe2000000000c */
[----:B0-----:R-:W-:-:S04]  /*02c0*/  FADD R21, R26, R21 ;  /* 0x000000151a157221 */ /* 0x001fc80000000000 */
[----:B------:R-:W0:Y:S04]  /*02d0*/  SHFL.BFLY PT, R13, R14, 0x10, 0x1f ;  /* 0x0e001f000e0d7f89 */ /* 0x000e2800000e0000 */
[----:B------:R-:W1:Y:S01]  /*02e0*/  SHFL.BFLY PT, R12, R21, 0x2, 0x1f ;  /* 0x0c401f00150c7f89 */ /* 0x000e6200000e0000 */
[----:B0-----:R-:W-:Y:S01]  /*02f0*/  FADD R15, R14, R13 ;  /* 0x0000000d0e0f7221 */ /* 0x001fe20000000000 */
[----:B-1----:R-:W-:-:S05]  /*0300*/  FADD R12, R21, R12 ;  /* 0x0000000c150c7221 */ /* 0x002fca0000000000 */
[----:B------:R-:W0:Y:S04]  /*0310*/  SHFL.BFLY PT, R13, R12, 0x1, 0x1f ;  /* 0x0c201f000c0d7f89 */ /* 0x000e2800000e0000 */
[----:B------:R-:W1:Y:S01]  /*0320*/  SHFL.BFLY PT, R20, R15, 0x8, 0x1f ;  /* 0x0d001f000f147f89 */ /* 0x000e6200000e0000 */
[----:B------:R-:W-:-:S04]  /*0330*/  SHF.R.U32.HI R14, RZ, 0x3, R0 ;  /* 0x00000003ff0e7819 */ /* 0x000fc80000011600 */
[----:B------:R-:W-:Y:S01]  /*0340*/  LOP3.LUT R14, R14, 0x4, RZ, 0xc0, !PT ;  /* 0x000000040e0e7812 */ /* 0x000fe200078ec0ff */
[----:B0-----:R-:W-:-:S05]  /*0350*/  FADD R13, R12, R13 ;  /* 0x0000000d0c0d7221 */ /* 0x001fca0000000000 */
[----:B------:R-:W-:Y:S04]  /*0360*/  @!P1 STS [R14], R13 ;  /* 0x0000000d0e009388 */ /* 0x000fe80000000800 */
[----:B------:R-:W-:Y:S01]  /*0370*/  BAR.SYNC.DEFER_BLOCKING 0x0 ;  /* 0x0000000000007b1d */ /* 0x000fe20000010000 */
[----:B-1----:R-:W-:-:S05]  /*0380*/  FADD R20, R15, R20 ;  /* 0x000000140f147221 */ /* 0x002fca0000000000 */
[----:B------:R-:W0:Y:S04]  /*0390*/  SHFL.BFLY PT, R19, R20, 0x4, 0x1f ;  /* 0x0c801f0014137f89 */ /* 0x000e2800000e0000 */
[----:B------:R-:W-:Y:S01]  /*03a0*/  @!P2 LDS R3, [R0.X4] ;  /* 0x000000000003a984 */ /* 0x000fe20000004800 */
[----:B0-----:R-:W-:-:S05]  /*03b0*/  FADD R19, R20, R19 ;  /* 0x0000001314137221 */ /* 0x001fca0000000000 */
[----:B------:R-:W0:Y:S01]  /*03c0*/  SHFL.BFLY PT, R12, R19, 0x2, 0x1f ;  /* 0x0c401f00130c7f89 */ /* 0x000e2200000e0000 */
[----:B------:R-:W-:-:S04]  /*03d0*/  LOP3.LUT R15, R0, 0x1, RZ, 0xc0, !PT ;  /* 0x00000001000f7812 */ /* 0x000fc800078ec0ff */
[----:B------:R-:W-:Y:S01]  /*03e0*/  ISETP.NE.U32.AND P0, PT, R15, 0x1, PT ;  /* 0x000000010f00780c */ /* 0x000fe20003f05070 */
[----:B0-----:R-:W-:Y:S02]  /*03f0*/  FADD R21, R19, R12 ;  /* 0x0000000c13157221 */ /* 0x001fe40000000000 */
[----:B------:R-:W0:Y:S01]  /*0400*/  SHFL.BFLY PT, R12, R3, 0x1, 0x1f ;  /* 0x0c201f00030c7f89 */ /* 0x000e2200000e0000 */
[----:B------:R-:W-:Y:S01]  /*0410*/  ISETP.LT.AND P0, PT, R0, 0x2, P0 ;  /* 0x000000020000780c */ /* 0x000fe20000701270 */
[----:B0-----:R-:W-:-:S12]  /*0420*/  FADD R13, R3, R12 ;  /* 0x0000000c030d7221 */ /* 0x001fd80000000000 */
[----:B------:R-:W-:Y:S04]  /*0430*/  @P0 STS [R0.X4], R13 ;  /* 0x0000000d00000388 */ /* 0x000fe80000004800 */
[----:B------:R-:W-:Y:S06]  /*0440*/  BAR.SYNC.DEFER_BLOCKING 0x0 ;  /* 0x0000000000007b1d */ /* 0x000fec0000010000 */
[----:B------:R-:W0:Y:S04]  /*0450*/  SHFL.BFLY PT, R20, R21, 0x1, 0x1f ;  /* 0x0c201f0015147f89 */ /* 0x000e2800000e0000 */
[----:B------:R-:W-:Y:S01]  /*0460*/  LDS R12, [RZ] ;  /* 0x00000000ff0c7984 */ /* 0x000fe20000000800 */
[----:B0-----:R-:W-:-:S03]  /*0470*/  FADD R15, R21, R20 ;  /* 0x00000014150f7221 */ /* 0x001fc60000000000 */
[----:B------:R-:W-:Y:S06]  /*0480*/  BAR.SYNC.DEFER_BLOCKING 0x0 ;  /* 0x0000000000007b1d */ /* 0x000fec0000010000 */
[----:B------:R-:W-:Y:S04]  /*0490*/  @!P1 STS [R14], R15 ;  /* 0x0000000f0e009388 */ /* 0x000fe80000000800 */
[----:B------:R-:W-:Y:S06]  /*04a0*/  BAR.SYNC.DEFER_BLOCKING 0x0 ;  /* 0x0000000000007b1d */ /* 0x000fec0000010000 */
[----:B------:R-:W0:Y:S04]  /*04b0*/  @!P2 LDS R2, [R0.X4] ;  /* 0x000000000002a984 */ /* 0x000e280000004800 */
[----:B0-----:R-:W0:Y:S02]  /*04c0*/  SHFL.BFLY PT, R3, R2, 0x1, 0x1f ;  /* 0x0c201f0002037f89 */ /* 0x001e2400000e0000 */
[----:B0-----:R-:W-:-:S05]  /*04d0*/  FADD R3, R2, R3 ;  /* 0x0000000302037221 */ /* 0x001fca0000000000 */
[----:B------:R-:W-:Y:S04]  /*04e0*/  @P0 STS [R0.X4], R3 ;  /* 0x0000000300000388 */ /* 0x000fe80000004800 */
[----:B------:R-:W-:Y:S06]  /*04f0*/  BAR.SYNC.DEFER_BLOCKING 0x0 ;  /* 0x0000000000007b1d */ /* 0x000fec0000010000 */
[----:B------:R-:W0:Y:S01]  /*0500*/  LDS R13, [RZ] ;  /* 0x00000000ff0d7984 */ /* 0x000e220000000800 */
[--C-:B------:R-:W-:Y:S01]  /*0510*/  FFMA R8, R8, 256, -R12.reuse ;  /* 0x4380000008087823 */ /* 0x100fe2000000080c */
[--C-:B------:R-:W-:Y:S01]  /*0520*/  FFMA R9, R9, 256, -R12.reuse ;  /* 0x4380000009097823 */ /* 0x100fe2000000080c */
[--C-:B------:R-:W-:Y:S01]  /*0530*/  FFMA R10, R10, 256, -R12.reuse ;  /* 0x438000000a0a7823 */ /* 0x100fe2000000080c */
[----:B------:R-:W-:Y:S01]  /*0540*/  FFMA R11, R11, 256, -R12 ;  /* 0x438000000b0b7823 */ /* 0x000fe2000000080c */
[----:B------:R-:W-:Y:S01]  /*0550*/  FMUL R18, R18, 0.00390625 ;  /* 0x3b80000012127820 */ /* 0x000fe20000400000 */
[----:B------:R-:W-:Y:S01]  /*0560*/  IMAD.WIDE R16, R17, R16, c[0x0][0x188] ;  /* 0x0000620011107625 */ /* 0x000fe200078e0210 */
[-C--:B0-----:R-:W-:Y:S01]  /*0570*/  FFMA R5, -R5, R13.reuse, R8 ;  /* 0x0000000d05057223 */ /* 0x081fe20000000108 */
[-C--:B------:R-:W-:Y:S01]  /*0580*/  FFMA R9, -R4, R13.reuse, R9 ;  /* 0x0000000d04097223 */ /* 0x080fe20000000109 */
[-C--:B------:R-:W-:Y:S01]  /*0590*/  FFMA R7, -R7, R13.reuse, R10 ;  /* 0x0000000d07077223 */ /* 0x080fe2000000010a */
[----:B------:R-:W-:Y:S01]  /*05a0*/  FFMA R11, -R6, R13, R11 ;  /* 0x0000000d060b7223 */ /* 0x000fe2000000010b */
[C---:B------:R-:W-:Y:S01]  /*05b0*/  FMUL R8, R18.reuse, R5 ;  /* 0x0000000512087220 */ /* 0x040fe20000400000 */
[C---:B------:R-:W-:Y:S01]  /*05c0*/  FMUL R9, R18.reuse, R9 ;  /* 0x0000000912097220 */ /* 0x040fe20000400000 */
[C---:B------:R-:W-:Y:S01]  /*05d0*/  FMUL R10, R18.reuse, R7 ;  /* 0x00000007120a7220 */ /* 0x040fe20000400000 */
[----:B------:R-:W-:-:S05]  /*05e0*/  FMUL R11, R18, R11 ;  /* 0x0000000b120b7220 */ /* 0x000fca0000400000 */
[----:B------:R-:W-:Y:S01]  /*05f0*/  STG.E.128 [R16.64], R8 ;  /* 0x0000000810007986 */ /* 0x000fe2000c101d04 */
[----:B------:R-:W-:Y:S05]  /*0600*/  EXIT ;  /* 0x000000000000794d */ /* 0x000fea0003800000 */
.L_x_0:
[----:B------:R-:W-:-:S00]  /*0610*/  BRA `(.L_x_0) ;  /* 0xfffffff000007947 */ /* 0x000fc0000383ffff */
[----:B------:R-:W-:-:S00]  /*0620*/  NOP ;  /* 0x0000000000007918 */ /* 0x000fc00000000000 */
        /* <DEDUP_REMOVED lines=13> */
.L_x_1:


//--------------------- .nv.shared.triton_per_fused_native_layer_norm_native_layer_norm_backward_view_55 --------------------------
	.section	.nv.shared.triton_per_fused_native_layer_norm_native_layer_norm_backward_view_55,"aw",@nobits
	.sectionflags	@""
	.align	16
